	.headerflags	@"EF_CUDA_TEXMODE_UNIFIED EF_CUDA_64BIT_ADDRESS EF_CUDA_ACCELERATORS EF_CUDA_SM90 EF_CUDA_VIRTUAL_SM(EF_CUDA_SM90)"
	.elftype	@"ET_EXEC"


//--------------------- .nv.info                  --------------------------
	.section	.nv.info,"",@"SHT_CUDA_INFO"
	.align	4


	//----- nvinfo : EIATTR_REGCOUNT
	.align		4
        /*0000*/ 	.byte	0x04, 0x2f
        /*0002*/ 	.short	(.L_3 - .L_2)
	.align		4
.L_2:
        /*0004*/ 	.word	index@(triton_poi_fused__native_batch_norm_legit_no_training_clone_native_batch_norm_backward_relu_8)
        /*0008*/ 	.word	0x00000014


	//----- nvinfo : EIATTR_MIN_STACK_SIZE
	.align		4
.L_3:
        /*000c*/ 	.byte	0x04, 0x12
        /*000e*/ 	.short	(.L_5 - .L_4)
	.align		4
.L_4:
        /*0010*/ 	.word	index@(triton_poi_fused__native_batch_norm_legit_no_training_clone_native_batch_norm_backward_relu_8)
        /*0014*/ 	.word	0x00000000


	//----- nvinfo : EIATTR_FRAME_SIZE
	.align		4
.L_5:
        /*0018*/ 	.byte	0x04, 0x11
        /*001a*/ 	.short	(.L_7 - .L_6)
	.align		4
.L_6:
        /*001c*/ 	.word	index@(triton_poi_fused__native_batch_norm_legit_no_training_clone_native_batch_norm_backward_relu_8)
        /*0020*/ 	.word	0x00000000


	//----- nvinfo : EIATTR_MIN_STACK_SIZE
	.align		4
.L_7:
        /*0024*/ 	.byte	0x04, 0x12
        /*0026*/ 	.short	(.L_9 - .L_8)
	.align		4
.L_8:
        /*0028*/ 	.word	index@(triton_poi_fused__native_batch_norm_legit_no_training_clone_native_batch_norm_backward_relu_8)
        /*002c*/ 	.word	0x00000000
.L_9:


//--------------------- .nv.info.triton_poi_fused__native_batch_norm_legit_no_training_clone_native_batch_norm_backward_relu_8 --------------------------
	.section	.nv.info.triton_poi_fused__native_batch_norm_legit_no_training_clone_native_batch_norm_backward_relu_8,"",@"SHT_CUDA_INFO"
	.sectionflags	@""
	.align	4


	//----- nvinfo : EIATTR_CUDA_API_VERSION
	.align		4
        /*0000*/ 	.byte	0x04, 0x37
        /*0002*/ 	.short	(.L_11 - .L_10)
.L_10:
        /*0004*/ 	.word	0x0000007c


	//----- nvinfo : EIATTR_KPARAM_INFO
	.align		4
.L_11:
        /*0008*/ 	.byte	0x04, 0x17
        /*000a*/ 	.short	(.L_13 - .L_12)
.L_12:
        /*000c*/ 	.word	0x00000000
        /*0010*/ 	.short	0x0007
        /*0012*/ 	.short	0x0038
        /*0014*/ 	.byte	0x00, 0xf0, 0x11, 0x00


	//----- nvinfo : EIATTR_KPARAM_INFO
	.align		4
.L_13:
        /*0018*/ 	.byte	0x04, 0x17
        /*001a*/ 	.short	(.L_15 - .L_14)
.L_14:
        /*001c*/ 	.word	0x00000000
        /*0020*/ 	.short	0x0006
        /*0022*/ 	.short	0x0030
        /*0024*/ 	.byte	0x00, 0xf4, 0x21, 0x00


	//----- nvinfo : EIATTR_KPARAM_INFO
	.align		4
.L_15:
        /*0028*/ 	.byte	0x04, 0x17
        /*002a*/ 	.short	(.L_17 - .L_16)
.L_16:
        /*002c*/ 	.word	0x00000000
        /*0030*/ 	.short	0x0005
        /*0032*/ 	.short	0x0028
        /*0034*/ 	.byte	0x00, 0xf4, 0x21, 0x00


	//----- nvinfo : EIATTR_KPARAM_INFO
	.align		4
.L_17:
        /*0038*/ 	.byte	0x04, 0x17
        /*003a*/ 	.short	(.L_19 - .L_18)
.L_18:
        /*003c*/ 	.word	0x00000000
        /*0040*/ 	.short	0x0004
        /*0042*/ 	.short	0x0020
        /*0044*/ 	.byte	0x00, 0xf4, 0x21, 0x00


	//----- nvinfo : EIATTR_KPARAM_INFO
	.align		4
.L_19:
        /*0048*/ 	.byte	0x04, 0x17
        /*004a*/ 	.short	(.L_21 - .L_20)
.L_20:
        /*004c*/ 	.word	0x00000000
        /*0050*/ 	.short	0x0003
        /*0052*/ 	.short	0x0018
        /*0054*/ 	.byte	0x00, 0xf4, 0x21, 0x00


	//----- nvinfo : EIATTR_KPARAM_INFO
	.align		4
.L_21:
        /*0058*/ 	.byte	0x04, 0x17
        /*005a*/ 	.short	(.L_23 - .L_22)
.L_22:
        /*005c*/ 	.word	0x00000000
        /*0060*/ 	.short	0x0002
        /*0062*/ 	.short	0x0010
        /*0064*/ 	.byte	0x00, 0xf4, 0x21, 0x00


	//----- nvinfo : EIATTR_KPARAM_INFO
	.align		4
.L_23:
        /*0068*/ 	.byte	0x04, 0x17
        /*006a*/ 	.short	(.L_25 - .L_24)
.L_24:
        /*006c*/ 	.word	0x00000000
        /*0070*/ 	.short	0x0001
        /*0072*/ 	.short	0x0008
        /*0074*/ 	.byte	0x00, 0xf4, 0x21, 0x00


	//----- nvinfo : EIATTR_KPARAM_INFO
	.align		4
.L_25:
        /*0078*/ 	.byte	0x04, 0x17
        /*007a*/ 	.short	(.L_27 - .L_26)
.L_26:
        /*007c*/ 	.word	0x00000000
        /*0080*/ 	.short	0x0000
        /*0082*/ 	.short	0x0000
        /*0084*/ 	.byte	0x00, 0xf4, 0x21, 0x00


	//----- nvinfo : EIATTR_SPARSE_MMA_MASK
	.align		4
.L_27:
        /*0088*/ 	.byte	0x03, 0x50
        /*008a*/ 	.short	0x0000


	//----- nvinfo : EIATTR_MAXREG_COUNT
	.align		4
        /*008c*/ 	.byte	0x03, 0x1b
        /*008e*/ 	.short	0x00ff


	//----- nvinfo : EIATTR_EXIT_INSTR_OFFSETS
	.align		4
        /*0090*/ 	.byte	0x04, 0x1c
        /*0092*/ 	.short	(.L_29 - .L_28)


	//   ....[0]....
.L_28:
        /*0094*/ 	.word	0x00000370


	//   ....[1]....
        /*0098*/ 	.word	0x00000390


	//----- nvinfo : EIATTR_REQNTID
	.align		4
.L_29:
        /*009c*/ 	.byte	0x04, 0x10
        /*009e*/ 	.short	(.L_31 - .L_30)
.L_30:
        /*00a0*/ 	.word	0x00000020
        /*00a4*/ 	.word	0x00000001
        /*00a8*/ 	.word	0x00000001


	//----- nvinfo : EIATTR_CBANK_PARAM_SIZE
	.align		4
.L_31:
        /*00ac*/ 	.byte	0x03, 0x19
        /*00ae*/ 	.short	0x003c


	//----- nvinfo : EIATTR_PARAM_CBANK
	.align		4
        /*00b0*/ 	.byte	0x04, 0x0a
        /*00b2*/ 	.short	(.L_33 - .L_32)
	.align		4
.L_32:
        /*00b4*/ 	.word	index@(.nv.constant0.triton_poi_fused__native_batch_norm_legit_no_training_clone_native_batch_norm_backward_relu_8)
        /*00b8*/ 	.short	0x0210
        /*00ba*/ 	.short	0x003c


	//----- nvinfo : EIATTR_SW_WAR
	.align		4
.L_33:
        /*00bc*/ 	.byte	0x04, 0x36
        /*00be*/ 	.short	(.L_35 - .L_34)
.L_34:
        /*00c0*/ 	.word	0x00000008
.L_35:


//--------------------- .nv.callgraph             --------------------------
	.section	.nv.callgraph,"",@"SHT_CUDA_CALLGRAPH"
	.align	4
	.sectionentsize	8
	.align		4
        /*0000*/ 	.word	0x00000000
	.align		4
        /*0004*/ 	.word	0xffffffff
	.align		4
        /*0008*/ 	.word	0x00000000
	.align		4
        /*000c*/ 	.word	0xfffffffe
	.align		4
        /*0010*/ 	.word	0x00000000
	.align		4
        /*0014*/ 	.word	0xfffffffd
	.align		4
        /*0018*/ 	.word	0x00000000
	.align		4
        /*001c*/ 	.word	0xfffffffc


//--------------------- .nv.constant4             --------------------------
	.section	.nv.constant4,"a",@progbits
	.align	8
	.align		8
.nv.constant4:
        /*0000*/ 	.dword	_$_str
	.align		8
        /*0008*/ 	.dword	_$_str_$_2


//--------------------- .text.triton_poi_fused__native_batch_norm_legit_no_training_clone_native_batch_norm_backward_relu_8 --------------------------
	.section	.text.triton_poi_fused__native_batch_norm_legit_no_training_clone_native_batch_norm_backward_relu_8,"ax",@progbits
	.align	128
        .global         triton_poi_fused__native_batch_norm_legit_no_training_clone_native_batch_norm_backward_relu_8
        .type           triton_poi_fused__native_batch_norm_legit_no_training_clone_native_batch_norm_backward_relu_8,@function
        .size           triton_poi_fused__native_batch_norm_legit_no_training_clone_native_batch_norm_backward_relu_8,(.L_x_1 - triton_poi_fused__native_batch_norm_legit_no_training_clone_native_batch_norm_backward_relu_8)
        .other          triton_poi_fused__native_batch_norm_legit_no_training_clone_native_batch_norm_backward_relu_8,@"STO_CUDA_ENTRY STV_DEFAULT"
triton_poi_fused__native_batch_norm_legit_no_training_clone_native_batch_norm_backward_relu_8:
.text.triton_poi_fused__native_batch_norm_legit_no_training_clone_native_batch_norm_backward_relu_8:
[----:B------:R-:W0:Y:S01]  /*0000*/  LDC R1, c[0x0][0x28] ;  /* 0x00000a00ff017b82 */ /* 0x000e220000000800 */
[----:B------:R-:W1:Y:S07]  /*0010*/  S2R R16, SR_TID.X ;  /* 0x0000000000107919 */ /* 0x000e6e0000002100 */
[----:B------:R-:W2:Y:S01]  /*0020*/  LDC.64 R6, c[0x0][0x220] ;  /* 0x00008800ff067b82 */ /* 0x000ea20000000a00 */
[----:B------:R-:W-:Y:S01]  /*0030*/  IMAD.MOV.U32 R12, RZ, RZ, RZ ;  /* 0x000000ffff0c7224 */ /* 0x000fe200078e00ff */
[----:B------:R-:W-:Y:S01]  /*0040*/  ULDC.64 UR4, c[0x0][0x208] ;  /* 0x0000820000047ab9 */ /* 0x000fe20000000a00 */
[----:B------:R-:W3:Y:S05]  /*0050*/  S2R R13, SR_CTAID.X ;  /* 0x00000000000d7919 */ /* 0x000eea0000002500 */
[----:B------:R-:W4:Y:S08]  /*0060*/  LDC.64 R4, c[0x0][0x218] ;  /* 0x00008600ff047b82 */ /* 0x000f300000000a00 */
[----:B------:R-:W5:Y:S08]  /*0070*/  LDC.64 R8, c[0x0][0x228] ;  /* 0x00008a00ff087b82 */ /* 0x000f700000000a00 */
[----:B------:R-:W5:Y:S01]  /*0080*/  LDC.64 R10, c[0x0][0x230] ;  /* 0x00008c00ff0a7b82 */ /* 0x000f620000000a00 */
[----:B-1----:R-:W-:-:S02]  /*0090*/  LOP3.LUT R0, R16, 0xf, RZ, 0xc0, !PT ;  /* 0x0000000f10007812 */ /* 0x002fc400078ec0ff */
[----:B---3--:R-:W-:Y:S02]  /*00a0*/  SHF.R.S32.HI R2, RZ, 0x1b, R13 ;  /* 0x0000001bff027819 */ /* 0x008fe4000001140d */
[----:B------:R-:W-:Y:S02]  /*00b0*/  LEA R13, R13, R0, 0x4 ;  /* 0x000000000d0d7211 */ /* 0x000fe400078e20ff */
[----:B------:R-:W-:Y:S02]  /*00c0*/  SGXT R0, R2, 0x1 ;  /* 0x000000010200781a */ /* 0x000fe40000000200 */
[----:B------:R-:W-:Y:S01]  /*00d0*/  ISETP.GE.AND P0, PT, R13, 0x10, PT ;  /* 0x000000100d00780c */ /* 0x000fe20003f06270 */
[----:B------:R-:W1:Y:S01]  /*00e0*/  LDC.64 R2, c[0x0][0x210] ;  /* 0x00008400ff027b82 */ /* 0x000e620000000a00 */
[----:B------:R-:W-:-:S04]  /*00f0*/  LEA.HI R0, R0, R13, RZ, 0x2 ;  /* 0x0000000d00007211 */ /* 0x000fc800078f10ff */
[----:B------:R-:W-:-:S04]  /*0100*/  LOP3.LUT R0, R0, 0xfffffffc, RZ, 0xc0, !PT ;  /* 0xfffffffc00007812 */ /* 0x000fc800078ec0ff */
[----:B------:R-:W-:-:S05]  /*0110*/  IADD3 R15, R13, -R0, RZ ;  /* 0x800000000d0f7210 */ /* 0x000fca0007ffe0ff */
[----:B--2---:R-:W-:-:S05]  /*0120*/  IMAD.WIDE R6, R15, 0x4, R6 ;  /* 0x000000040f067825 */ /* 0x004fca00078e0206 */
[----:B------:R5:W2:Y:S01]  /*0130*/  @!P0 LDG.E.EL R12, desc[UR4][R6.64] ;  /* 0x00000004060c8981 */ /* 0x000aa2000c2e1900 */
[----:B------:R-:W-:Y:S01]  /*0140*/  SHF.L.U32 R17, R13, 0x2, RZ ;  /* 0x000000020d117819 */ /* 0x000fe200000006ff */
[----:B------:R-:W-:Y:S01]  /*0150*/  HFMA2.MMA R0, -RZ, RZ, 0, 0 ;  /* 0x00000000ff007435 */ /* 0x000fe200000001ff */
[----:B----4-:R-:W-:-:S04]  /*0160*/  IMAD.WIDE R4, R15, 0x4, R4 ;  /* 0x000000040f047825 */ /* 0x010fc800078e0204 */
[----:B-1----:R-:W-:-:S04]  /*0170*/  IMAD.WIDE R2, R17, 0x4, R2 ;  /* 0x0000000411027825 */ /* 0x002fc800078e0202 */
[----:B------:R-:W-:Y:S01]  /*0180*/  IMAD.MOV.U32 R17, RZ, RZ, RZ ;  /* 0x000000ffff117224 */ /* 0x000fe200078e00ff */
[----:B------:R1:W3:Y:S01]  /*0190*/  @!P0 LDG.E.EL R0, desc[UR4][R2.64+0xc] ;  /* 0x00000c0402008981 */ /* 0x0002e2000c2e1900 */
[----:B-----5:R-:W-:-:S04]  /*01a0*/  IMAD.WIDE R6, R15, 0x4, R8 ;  /* 0x000000040f067825 */ /* 0x020fc800078e0208 */
[----:B------:R4:W3:Y:S01]  /*01b0*/  @!P0 LDG.E.EL R17, desc[UR4][R4.64] ;  /* 0x0000000404118981 */ /* 0x0008e2000c2e1900 */
[----:B0-----:R-:W-:Y:S01]  /*01c0*/  IMAD.WIDE R8, R15, 0x4, R10 ;  /* 0x000000040f087825 */ /* 0x001fe200078e020a */
[----:B------:R-:W-:Y:S01]  /*01d0*/  CS2R R10, SRZ ;  /* 0x00000000000a7805 */ /* 0x000fe2000001ff00 */
[----:B-1----:R-:W0:Y:S05]  /*01e0*/  LDC.64 R2, c[0x0][0x238] ;  /* 0x00008e00ff027b82 */ /* 0x002e2a0000000a00 */
[----:B------:R-:W5:Y:S04]  /*01f0*/  @!P0 LDG.E.EL R10, desc[UR4][R6.64] ;  /* 0x00000004060a8981 */ /* 0x000f68000c2e1900 */
[----:B------:R-:W5:Y:S01]  /*0200*/  @!P0 LDG.E.EL R11, desc[UR4][R8.64] ;  /* 0x00000004080b8981 */ /* 0x000f62000c2e1900 */
[----:B------:R-:W-:Y:S01]  /*0210*/  IMAD.MOV.U32 R15, RZ, RZ, 0x3e800000 ;  /* 0x3e800000ff0f7424 */ /* 0x000fe200078e00ff */
[----:B----4-:R-:W1:Y:S01]  /*0220*/  LDC.64 R4, c[0x0][0x240] ;  /* 0x00009000ff047b82 */ /* 0x010e620000000a00 */
[----:B0-----:R-:W-:-:S04]  /*0230*/  IMAD.WIDE R2, R13, 0x4, R2 ;  /* 0x000000040d027825 */ /* 0x001fc800078e0202 */
[----:B-1----:R-:W-:-:S04]  /*0240*/  IMAD.WIDE R4, R13, 0x4, R4 ;  /* 0x000000040d047825 */ /* 0x002fc800078e0204 */
[----:B--2---:R-:W-:-:S04]  /*0250*/  FADD R12, R12, 0.0010000000474974513054 ;  /* 0x3a83126f0c0c7421 */ /* 0x004fc80000000000 */
[----:B------:R-:W0:Y:S02]  /*0260*/  MUFU.SQRT R14, R12 ;  /* 0x0000000c000e7308 */ /* 0x000e240000002000 */
[C---:B0-----:R-:W-:Y:S02]  /*0270*/  FSETP.GT.AND P0, PT, R14.reuse, 8.50705917302346158658e+37, PT ;  /* 0x7e8000000e00780b */ /* 0x041fe40003f04000 */
[----:B------:R-:W-:-:S11]  /*0280*/  FSETP.GEU.AND P1, PT, R14, 1.175494350822287508e-38, PT ;  /* 0x008000000e00780b */ /* 0x000fd60003f2e000 */
[----:B------:R-:W-:-:S04]  /*0290*/  @P0 FMUL R14, R14, 0.25 ;  /* 0x3e8000000e0e0820 */ /* 0x000fc80000400000 */
[----:B------:R-:W-:-:S06]  /*02a0*/  @!P1 FMUL R14, R14, 16777216 ;  /* 0x4b8000000e0e9820 */ /* 0x000fcc0000400000 */
[----:B------:R-:W0:Y:S01]  /*02b0*/  MUFU.RCP R14, R14 ;  /* 0x0000000e000e7308 */ /* 0x000e220000001000 */
[----:B------:R-:W-:Y:S01]  /*02c0*/  FSEL R15, R15, 1, P0 ;  /* 0x3f8000000f0f7808 */ /* 0x000fe20000000000 */
[----:B---3--:R-:W-:-:S04]  /*02d0*/  FADD R17, -R17, R0 ;  /* 0x0000000011117221 */ /* 0x008fc80000000100 */
[----:B------:R-:W-:Y:S01]  /*02e0*/  @!P1 FMUL R15, R15, 16777216 ;  /* 0x4b8000000f0f9820 */ /* 0x000fe20000400000 */
[----:B------:R-:W-:-:S03]  /*02f0*/  LOP3.LUT P0, RZ, R16, 0x10, RZ, 0xc0, !PT ;  /* 0x0000001010ff7812 */ /* 0x000fc6000780c0ff */
[----:B0-----:R-:W-:-:S04]  /*0300*/  FMUL R15, R14, R15 ;  /* 0x0000000f0e0f7220 */ /* 0x001fc80000400000 */
[----:B------:R-:W-:Y:S01]  /*0310*/  FMUL R0, R17, R15 ;  /* 0x0000000f11007220 */ /* 0x000fe20000400000 */
[----:B------:R-:W-:-:S03]  /*0320*/  ISETP.LT.AND P0, PT, R13, 0x10, !P0 ;  /* 0x000000100d00780c */ /* 0x000fc60004701270 */
[----:B-----5:R-:W-:-:S05]  /*0330*/  FFMA R0, R0, R10, R11 ;  /* 0x0000000a00007223 */ /* 0x020fca000000000b */
[----:B------:R-:W-:-:S04]  /*0340*/  FSETP.GEU.AND P1, PT, R0, RZ, PT ;  /* 0x000000ff0000720b */ /* 0x000fc80003f2e000 */
[----:B------:R-:W-:-:S05]  /*0350*/  FSEL R7, R0, RZ, P1 ;  /* 0x000000ff00077208 */ /* 0x000fca0000800000 */
[----:B------:R0:W-:Y:S02]  /*0360*/  @P0 STG.E desc[UR4][R2.64], R7 ;  /* 0x0000000702000986 */ /* 0x0001e4000c101904 */
[----:B0-----:R-:W-:Y:S05]  /*0370*/  @!P0 EXIT ;  /* 0x000000000000894d */ /* 0x001fea0003800000 */
[----:B------:R-:W-:Y:S01]  /*0380*/  STG.E desc[UR4][R4.64], R17 ;  /* 0x0000001104007986 */ /* 0x000fe2000c101904 */
[----:B------:R-:W-:Y:S05]  /*0390*/  EXIT ;  /* 0x000000000000794d */ /* 0x000fea0003800000 */
.L_x_0:
[----:B------:R-:W-:-:S00]  /*03a0*/  BRA `(.L_x_0) ;  /* 0xfffffffc00fc7947 */ /* 0x000fc0000383ffff */
[----:B------:R-:W-:-:S00]  /*03b0*/  NOP ;  /* 0x0000000000007918 */ /* 0x000fc00000000000 */
        /* <DEDUP_REMOVED lines=12> */
.L_x_1:


//--------------------- .nv.global.init           --------------------------
	.section	.nv.global.init,"aw",@progbits
.nv.global.init:
	.type		_$_str,@object
	.size		_$_str,(_$_str_$_2 - _$_str)
_$_str:
        /*0000*/ 	.byte	0x5f, 0x5f, 0x43, 0x55, 0x44, 0x41, 0x5f, 0x46, 0x54, 0x5a, 0x00
	.type		_$_str_$_2,@object
	.size		_$_str_$_2,(.L_1 - _$_str_$_2)
_$_str_$_2:
        /*000b*/ 	.byte	0x5f, 0x5f, 0x43, 0x55, 0x44, 0x41, 0x5f, 0x50, 0x52, 0x45, 0x43, 0x5f, 0x53, 0x51, 0x52, 0x54
        /*001b*/ 	.byte	0x00
.L_1:


//--------------------- .nv.constant0.triton_poi_fused__native_batch_norm_legit_no_training_clone_native_batch_norm_backward_relu_8 --------------------------
	.section	.nv.constant0.triton_poi_fused__native_batch_norm_legit_no_training_clone_native_batch_norm_backward_relu_8,"a",@progbits
	.sectionflags	@""
	.align	4
.nv.constant0.triton_poi_fused__native_batch_norm_legit_no_training_clone_native_batch_norm_backward_relu_8:
	.zero		588
